//
// Generated by NVIDIA NVVM Compiler
//
// Compiler Build ID: CL-36424714
// Cuda compilation tools, release 13.0, V13.0.88
// Based on NVVM 20.0.0
//

.version 9.0
.target sm_100
.address_size 64

	// .globl	_Z8infinityPiS_mimii

.visible .entry _Z8infinityPiS_mimii(
	.param .u64 .ptr .align 1 _Z8infinityPiS_mimii_param_0,
	.param .u64 .ptr .align 1 _Z8infinityPiS_mimii_param_1,
	.param .u64 _Z8infinityPiS_mimii_param_2,
	.param .u32 _Z8infinityPiS_mimii_param_3,
	.param .u64 _Z8infinityPiS_mimii_param_4,
	.param .u32 _Z8infinityPiS_mimii_param_5,
	.param .u32 _Z8infinityPiS_mimii_param_6
)
{
	.reg .pred 	%p<12>;
	.reg .b32 	%r<44>;
	.reg .b64 	%rd<28>;

	ld.param.u64 	%rd7, [_Z8infinityPiS_mimii_param_0];
	ld.param.u64 	%rd8, [_Z8infinityPiS_mimii_param_1];
	ld.param.u64 	%rd5, [_Z8infinityPiS_mimii_param_2];
	ld.param.u32 	%r22, [_Z8infinityPiS_mimii_param_3];
	ld.param.u64 	%rd6, [_Z8infinityPiS_mimii_param_4];
	ld.param.u32 	%r20, [_Z8infinityPiS_mimii_param_5];
	ld.param.u32 	%r21, [_Z8infinityPiS_mimii_param_6];
	cvta.to.global.u64 	%rd1, %rd8;
	cvta.to.global.u64 	%rd2, %rd7;
	mov.u32 	%r23, %ntid.x;
	mov.u32 	%r24, %ctaid.x;
	mov.u32 	%r25, %tid.x;
	mad.lo.s32 	%r1, %r23, %r24, %r25;
	setp.ge.s32 	%p1, %r1, %r22;
	@%p1 bra 	$L__BB0_12;
	setp.eq.s32 	%p2, %r20, 0;
	@%p2 bra 	$L__BB0_9;
	cvt.u32.u64 	%r2, %rd6;
	mul.lo.s32 	%r40, %r1, %r2;
	add.s32 	%r4, %r40, %r2;
	setp.ne.s32 	%p3, %r21, 0;
	setp.ge.s32 	%p4, %r40, %r4;
	or.pred  	%p5, %p3, %p4;
	@%p5 bra 	$L__BB0_12;
	and.b32  	%r5, %r2, 3;
	setp.eq.s32 	%p6, %r5, 0;
	@%p6 bra 	$L__BB0_6;
	neg.s32 	%r38, %r5;
$L__BB0_5:
	.pragma "nounroll";
	mul.wide.s32 	%rd9, %r40, 4;
	add.s64 	%rd10, %rd2, %rd9;
	ld.global.u32 	%r26, [%rd10];
	mul.wide.s32 	%rd11, %r26, 4;
	add.s64 	%rd12, %rd1, %rd11;
	mov.b32 	%r27, 1;
	st.global.u32 	[%rd12], %r27;
	add.s32 	%r40, %r40, 1;
	add.s32 	%r38, %r38, 1;
	setp.ne.s32 	%p7, %r38, 0;
	@%p7 bra 	$L__BB0_5;
$L__BB0_6:
	add.s32 	%r28, %r2, -1;
	setp.lt.u32 	%p8, %r28, 3;
	@%p8 bra 	$L__BB0_12;
	sub.s32 	%r41, %r40, %r4;
	add.s64 	%rd3, %rd2, 8;
$L__BB0_8:
	mul.wide.s32 	%rd13, %r40, 4;
	add.s64 	%rd14, %rd3, %rd13;
	ld.global.u32 	%r29, [%rd14+-8];
	mul.wide.s32 	%rd15, %r29, 4;
	add.s64 	%rd16, %rd1, %rd15;
	mov.b32 	%r30, 1;
	st.global.u32 	[%rd16], %r30;
	ld.global.u32 	%r31, [%rd14+-4];
	mul.wide.s32 	%rd17, %r31, 4;
	add.s64 	%rd18, %rd1, %rd17;
	st.global.u32 	[%rd18], %r30;
	ld.global.u32 	%r32, [%rd14];
	mul.wide.s32 	%rd19, %r32, 4;
	add.s64 	%rd20, %rd1, %rd19;
	st.global.u32 	[%rd20], %r30;
	ld.global.u32 	%r33, [%rd14+4];
	mul.wide.s32 	%rd21, %r33, 4;
	add.s64 	%rd22, %rd1, %rd21;
	st.global.u32 	[%rd22], %r30;
	add.s32 	%r40, %r40, 4;
	add.s32 	%r41, %r41, 4;
	setp.eq.s32 	%p9, %r41, 0;
	@%p9 bra 	$L__BB0_12;
	bra.uni 	$L__BB0_8;
$L__BB0_9:
	setp.ne.s32 	%p10, %r21, 0;
	@%p10 bra 	$L__BB0_12;
	sub.s64 	%rd4, %rd5, %rd6;
	cvt.u32.u64 	%r17, %rd6;
	mov.b32 	%r43, 0;
$L__BB0_11:
	add.s32 	%r35, %r43, %r1;
	mul.wide.s32 	%rd23, %r35, 4;
	add.s64 	%rd24, %rd2, %rd23;
	ld.global.u32 	%r36, [%rd24];
	mul.wide.s32 	%rd25, %r36, 4;
	add.s64 	%rd26, %rd1, %rd25;
	mov.b32 	%r37, 1;
	st.global.u32 	[%rd26], %r37;
	add.s32 	%r43, %r43, %r17;
	cvt.s64.s32 	%rd27, %r43;
	setp.ge.u64 	%p11, %rd4, %rd27;
	@%p11 bra 	$L__BB0_11;
$L__BB0_12:
	ret;

}


// ===== COMPILED SASS (sm_100) =====

	.target	sm_100

	.elftype	@"ET_EXEC"


//--------------------- .note.nv.tkinfo           --------------------------
	.section	.note.nv.tkinfo,"",@"SHT_NOTE"
	.sectionflags	@"SHF_NOTE_NV_TKINFO"
	.tkinfo
        /*0018*/ 	.word	0x00000002
        /*0030*/ 	.string	""
        /*0030*/ 	.string	"ptxas"
        /*0030*/ 	.string	"Cuda compilation tools, release 13.0, V13.0.88"
        /*0030*/ 	.string	"Build cuda_13.0.r13.0/compiler.36424714_0"
        /*0030*/ 	.string	"-arch sm_100 -m 64 "



//--------------------- .note.nv.cuinfo           --------------------------
	.section	.note.nv.cuinfo,"",@"SHT_NOTE"
	.sectionflags	@"SHF_NOTE_NV_CUINFO"
        /*0018*/ 	.short	0x0002
        /*001a*/ 	.short	0x0064
        /*001c*/ 	.short	0x0082
	.zero		2


//--------------------- .nv.info                  --------------------------
	.section	.nv.info,"",@"SHT_CUDA_INFO"
	.align	4


	//----- nvinfo : EIATTR_REGCOUNT
	.align		4
        /*0000*/ 	.byte	0x04, 0x2f
        /*0002*/ 	.short	(.L_1 - .L_0)
	.align		4
.L_0:
        /*0004*/ 	.word	index@(_Z8infinityPiS_mimii)
        /*0008*/ 	.word	0x00000012


	//----- nvinfo : EIATTR_FRAME_SIZE
	.align		4
.L_1:
        /*000c*/ 	.byte	0x04, 0x11
        /*000e*/ 	.short	(.L_3 - .L_2)
	.align		4
.L_2:
        /*0010*/ 	.word	index@(_Z8infinityPiS_mimii)
        /*0014*/ 	.word	0x00000000


	//----- nvinfo : EIATTR_MIN_STACK_SIZE
	.align		4
.L_3:
        /*0018*/ 	.byte	0x04, 0x12
        /*001a*/ 	.short	(.L_5 - .L_4)
	.align		4
.L_4:
        /*001c*/ 	.word	index@(_Z8infinityPiS_mimii)
        /*0020*/ 	.word	0x00000000
.L_5:


//--------------------- .nv.compat                --------------------------
	.section	.nv.compat,"",@"SHT_CUDA_COMPAT_INFO"
	.align	4
        /*0000*/ 	.byte	0x02, 0x09, 0x00, 0x00, 0x02, 0x02, 0x01, 0x00, 0x02, 0x05, 0x05, 0x00, 0x03, 0x07, 0x01, 0x01
        /*0010*/ 	.byte	0x02, 0x03, 0x00, 0x00, 0x02, 0x06, 0x01, 0x00, 0x04, 0x0b, 0x08, 0x00, 0x09, 0x00, 0x00, 0x00
        /*0020*/ 	.byte	0x00, 0x00, 0x00, 0x00


//--------------------- .nv.info._Z8infinityPiS_mimii --------------------------
	.section	.nv.info._Z8infinityPiS_mimii,"",@"SHT_CUDA_INFO"
	.sectionflags	@""
	.align	4


	//----- nvinfo : EIATTR_CUDA_API_VERSION
	.align		4
        /*0000*/ 	.byte	0x04, 0x37
        /*0002*/ 	.short	(.L_7 - .L_6)
.L_6:
        /*0004*/ 	.word	0x00000082


	//----- nvinfo : EIATTR_KPARAM_INFO
	.align		4
.L_7:
        /*0008*/ 	.byte	0x04, 0x17
        /*000a*/ 	.short	(.L_9 - .L_8)
.L_8:
        /*000c*/ 	.word	0x00000000
        /*0010*/ 	.short	0x0006
        /*0012*/ 	.short	0x002c
        /*0014*/ 	.byte	0x00, 0xf0, 0x11, 0x00


	//----- nvinfo : EIATTR_KPARAM_INFO
	.align		4
.L_9:
        /*0018*/ 	.byte	0x04, 0x17
        /*001a*/ 	.short	(.L_11 - .L_10)
.L_10:
        /*001c*/ 	.word	0x00000000
        /*0020*/ 	.short	0x0005
        /*0022*/ 	.short	0x0028
        /*0024*/ 	.byte	0x00, 0xf0, 0x11, 0x00


	//----- nvinfo : EIATTR_KPARAM_INFO
	.align		4
.L_11:
        /*0028*/ 	.byte	0x04, 0x17
        /*002a*/ 	.short	(.L_13 - .L_12)
.L_12:
        /*002c*/ 	.word	0x00000000
        /*0030*/ 	.short	0x0004
        /*0032*/ 	.short	0x0020
        /*0034*/ 	.byte	0x00, 0xf0, 0x21, 0x00


	//----- nvinfo : EIATTR_KPARAM_INFO
	.align		4
.L_13:
        /*0038*/ 	.byte	0x04, 0x17
        /*003a*/ 	.short	(.L_15 - .L_14)
.L_14:
        /*003c*/ 	.word	0x00000000
        /*0040*/ 	.short	0x0003
        /*0042*/ 	.short	0x0018
        /*0044*/ 	.byte	0x00, 0xf0, 0x11, 0x00


	//----- nvinfo : EIATTR_KPARAM_INFO
	.align		4
.L_15:
        /*0048*/ 	.byte	0x04, 0x17
        /*004a*/ 	.short	(.L_17 - .L_16)
.L_16:
        /*004c*/ 	.word	0x00000000
        /*0050*/ 	.short	0x0002
        /*0052*/ 	.short	0x0010
        /*0054*/ 	.byte	0x00, 0xf0, 0x21, 0x00


	//----- nvinfo : EIATTR_KPARAM_INFO
	.align		4
.L_17:
        /*0058*/ 	.byte	0x04, 0x17
        /*005a*/ 	.short	(.L_19 - .L_18)
.L_18:
        /*005c*/ 	.word	0x00000000
        /*0060*/ 	.short	0x0001
        /*0062*/ 	.short	0x0008
        /*0064*/ 	.byte	0x00, 0xf5, 0x21, 0x00


	//----- nvinfo : EIATTR_KPARAM_INFO
	.align		4
.L_19:
        /*0068*/ 	.byte	0x04, 0x17
        /*006a*/ 	.short	(.L_21 - .L_20)
.L_20:
        /*006c*/ 	.word	0x00000000
        /*0070*/ 	.short	0x0000
        /*0072*/ 	.short	0x0000
        /*0074*/ 	.byte	0x00, 0xf5, 0x21, 0x00


	//----- nvinfo : EIATTR_SPARSE_MMA_MASK
	.align		4
.L_21:
        /*0078*/ 	.byte	0x03, 0x50
        /*007a*/ 	.short	0x0000


	//----- nvinfo : EIATTR_MAXREG_COUNT
	.align		4
        /*007c*/ 	.byte	0x03, 0x1b
        /*007e*/ 	.short	0x00ff


	//----- nvinfo : EIATTR_MERCURY_ISA_VERSION
	.align		4
        /*0080*/ 	.byte	0x03, 0x5f
        /*0082*/ 	.short	0x0101


	//----- nvinfo : EIATTR_VRC_CTA_INIT_COUNT
	.align		4
        /*0084*/ 	.byte	0x02, 0x4a
	.zero		1
	.zero		1


	//----- nvinfo : EIATTR_EXIT_INSTR_OFFSETS
	.align		4
        /*0088*/ 	.byte	0x04, 0x1c
        /*008a*/ 	.short	(.L_23 - .L_22)


	//   ....[0]....
.L_22:
        /*008c*/ 	.word	0x00000070


	//   ....[1]....
        /*0090*/ 	.word	0x00000120


	//   ....[2]....
        /*0094*/ 	.word	0x00000230


	//   ....[3]....
        /*0098*/ 	.word	0x000003b0


	//   ....[4]....
        /*009c*/ 	.word	0x00000400


	//   ....[5]....
        /*00a0*/ 	.word	0x00000530


	//----- nvinfo : EIATTR_CBANK_PARAM_SIZE
	.align		4
.L_23:
        /*00a4*/ 	.byte	0x03, 0x19
        /*00a6*/ 	.short	0x0030


	//----- nvinfo : EIATTR_PARAM_CBANK
	.align		4
        /*00a8*/ 	.byte	0x04, 0x0a
        /*00aa*/ 	.short	(.L_25 - .L_24)
	.align		4
.L_24:
        /*00ac*/ 	.word	index@(.nv.constant0._Z8infinityPiS_mimii)
        /*00b0*/ 	.short	0x0380
        /*00b2*/ 	.short	0x0030


	//----- nvinfo : EIATTR_SW_WAR
	.align		4
.L_25:
        /*00b4*/ 	.byte	0x04, 0x36
        /*00b6*/ 	.short	(.L_27 - .L_26)
.L_26:
        /*00b8*/ 	.word	0x00000008
.L_27:


//--------------------- .nv.callgraph             --------------------------
	.section	.nv.callgraph,"",@"SHT_CUDA_CALLGRAPH"
	.align	4
	.sectionentsize	8
	.align		4
        /*0000*/ 	.word	0x00000000
	.align		4
        /*0004*/ 	.word	0xffffffff
	.align		4
        /*0008*/ 	.word	0x00000000
	.align		4
        /*000c*/ 	.word	0xfffffffe
	.align		4
        /*0010*/ 	.word	0x00000000
	.align		4
        /*0014*/ 	.word	0xfffffffd
	.align		4
        /*0018*/ 	.word	0x00000000
	.align		4
        /*001c*/ 	.word	0xfffffffc


//--------------------- .text._Z8infinityPiS_mimii --------------------------
	.section	.text._Z8infinityPiS_mimii,"ax",@progbits
	.align	128
        .global         _Z8infinityPiS_mimii
        .type           _Z8infinityPiS_mimii,@function
        .size           _Z8infinityPiS_mimii,(.L_x_6 - _Z8infinityPiS_mimii)
        .other          _Z8infinityPiS_mimii,@"STO_CUDA_ENTRY STV_DEFAULT"
_Z8infinityPiS_mimii:
.text._Z8infinityPiS_mimii:
[----:B------:R-:W-:Y:S01]  /*0000*/  LDC R1, c[0x0][0x37c] ;  /* 0x0000df00ff017b82 */ /* 0x000fe20000000800 */
[----:B------:R-:W0:Y:S01]  /*0010*/  S2R R0, SR_CTAID.X ;  /* 0x0000000000007919 */ /* 0x000e220000002500 */
[----:B------:R-:W0:Y:S01]  /*0020*/  LDCU UR4, c[0x0][0x360] ;  /* 0x00006c00ff0477ac */ /* 0x000e220008000800 */
[----:B------:R-:W0:Y:S01]  /*0030*/  S2R R3, SR_TID.X ;  /* 0x0000000000037919 */ /* 0x000e220000002100 */
[----:B------:R-:W1:Y:S01]  /*0040*/  LDCU UR5, c[0x0][0x398] ;  /* 0x00007300ff0577ac */ /* 0x000e620008000800 */
[----:B0-----:R-:W-:-:S05]  /*0050*/  IMAD R0, R0, UR4, R3 ;  /* 0x0000000400007c24 */ /* 0x001fca000f8e0203 */
[----:B-1----:R-:W-:-:S13]  /*0060*/  ISETP.GE.AND P0, PT, R0, UR5, PT ;  /* 0x0000000500007c0c */ /* 0x002fda000bf06270 */
[----:B------:R-:W-:Y:S05]  /*0070*/  @P0 EXIT ;  /* 0x000000000000094d */ /* 0x000fea0003800000 */
[----:B------:R-:W0:Y:S01]  /*0080*/  LDCU UR4, c[0x0][0x3a8] ;  /* 0x00007500ff0477ac */ /* 0x000e220008000800 */
[----:B------:R-:W1:Y:S01]  /*0090*/  LDCU.64 UR8, c[0x0][0x358] ;  /* 0x00006b00ff0877ac */ /* 0x000e620008000a00 */
[----:B0-----:R-:W-:-:S09]  /*00a0*/  UISETP.NE.AND UP0, UPT, UR4, URZ, UPT ;  /* 0x000000ff0400728c */ /* 0x001fd2000bf05270 */
[----:B-1----:R-:W-:Y:S05]  /*00b0*/  BRA.U !UP0, `(.L_x_0) ;  /* 0x0000000108c87547 */ /* 0x002fea000b800000 */
[----:B------:R-:W0:Y:S01]  /*00c0*/  LDC R3, c[0x0][0x3a0] ;  /* 0x0000e800ff037b82 */ /* 0x000e220000000800 */
[----:B------:R-:W1:Y:S01]  /*00d0*/  LDCU UR4, c[0x0][0x3ac] ;  /* 0x00007580ff0477ac */ /* 0x000e620008000800 */
[----:B0-----:R-:W-:-:S05]  /*00e0*/  IMAD R0, R0, R3, RZ ;  /* 0x0000000300007224 */ /* 0x001fca00078e02ff */
[----:B------:R-:W-:-:S04]  /*00f0*/  IADD3 R11, PT, PT, R0, R3, RZ ;  /* 0x00000003000b7210 */ /* 0x000fc80007ffe0ff */
[----:B------:R-:W-:-:S04]  /*0100*/  ISETP.GE.AND P0, PT, R0, R11, PT ;  /* 0x0000000b0000720c */ /* 0x000fc80003f06270 */
[----:B-1----:R-:W-:-:S13]  /*0110*/  ISETP.NE.OR P0, PT, RZ, UR4, P0 ;  /* 0x00000004ff007c0c */ /* 0x002fda0008705670 */
[----:B------:R-:W-:Y:S05]  /*0120*/  @P0 EXIT ;  /* 0x000000000000094d */ /* 0x000fea0003800000 */
[C---:B------:R-:W-:Y:S01]  /*0130*/  LOP3.LUT P1, R2, R3.reuse, 0x3, RZ, 0xc0, !PT ;  /* 0x0000000303027812 */ /* 0x040fe2000782c0ff */
[----:B------:R-:W-:-:S05]  /*0140*/  VIADD R4, R3, 0xffffffff ;  /* 0xffffffff03047836 */ /* 0x000fca0000000000 */
[----:B------:R-:W-:-:S07]  /*0150*/  ISETP.GE.U32.AND P0, PT, R4, 0x3, PT ;  /* 0x000000030400780c */ /* 0x000fce0003f06070 */
[----:B------:R-:W-:Y:S06]  /*0160*/  @!P1 BRA `(.L_x_1) ;  /* 0x0000000000309947 */ /* 0x000fec0003800000 */
[----:B------:R-:W0:Y:S01]  /*0170*/  LDC.64 R6, c[0x0][0x380] ;  /* 0x0000e000ff067b82 */ /* 0x000e220000000a00 */
[----:B------:R-:W-:-:S07]  /*0180*/  IADD3 R10, PT, PT, -R2, RZ, RZ ;  /* 0x000000ff020a7210 */ /* 0x000fce0007ffe1ff */
[----:B------:R-:W1:Y:S02]  /*0190*/  LDC.64 R8, c[0x0][0x388] ;  /* 0x0000e200ff087b82 */ /* 0x000e640000000a00 */
.L_x_2:
[----:B0-----:R-:W-:-:S06]  /*01a0*/  IMAD.WIDE R2, R0, 0x4, R6 ;  /* 0x0000000400027825 */ /* 0x001fcc00078e0206 */
[----:B------:R-:W1:Y:S01]  /*01b0*/  LDG.E R3, desc[UR8][R2.64] ;  /* 0x0000000802037981 */ /* 0x000e62000c1e1900 */
[----:B--2---:R-:W-:Y:S01]  /*01c0*/  IMAD.MOV.U32 R13, RZ, RZ, 0x1 ;  /* 0x00000001ff0d7424 */ /* 0x004fe200078e00ff */
[----:B------:R-:W-:Y:S01]  /*01d0*/  IADD3 R10, PT, PT, R10, 0x1, RZ ;  /* 0x000000010a0a7810 */ /* 0x000fe20007ffe0ff */
[----:B------:R-:W-:-:S03]  /*01e0*/  VIADD R0, R0, 0x1 ;  /* 0x0000000100007836 */ /* 0x000fc60000000000 */
[----:B------:R-:W-:Y:S01]  /*01f0*/  ISETP.NE.AND P1, PT, R10, RZ, PT ;  /* 0x000000ff0a00720c */ /* 0x000fe20003f25270 */
[----:B-1----:R-:W-:-:S05]  /*0200*/  IMAD.WIDE R4, R3, 0x4, R8 ;  /* 0x0000000403047825 */ /* 0x002fca00078e0208 */
[----:B------:R2:W-:Y:S07]  /*0210*/  STG.E desc[UR8][R4.64], R13 ;  /* 0x0000000d04007986 */ /* 0x0005ee000c101908 */
[----:B------:R-:W-:Y:S05]  /*0220*/  @P1 BRA `(.L_x_2) ;  /* 0xfffffffc00dc1947 */ /* 0x000fea000383ffff */
.L_x_1:
[----:B------:R-:W-:Y:S05]  /*0230*/  @!P0 EXIT ;  /* 0x000000000000894d */ /* 0x000fea0003800000 */
[----:B------:R-:W0:Y:S01]  /*0240*/  LDC.64 R2, c[0x0][0x388] ;  /* 0x0000e200ff027b82 */ /* 0x000e220000000a00 */
[----:B------:R-:W1:Y:S01]  /*0250*/  LDCU.64 UR4, c[0x0][0x380] ;  /* 0x00007000ff0477ac */ /* 0x000e620008000a00 */
[----:B------:R-:W-:Y:S01]  /*0260*/  IADD3 R14, PT, PT, -R11, R0, RZ ;  /* 0x000000000b0e7210 */ /* 0x000fe20007ffe1ff */
[----:B-1----:R-:W-:-:S04]  /*0270*/  UIADD3 UR4, UP0, UPT, UR4, 0x8, URZ ;  /* 0x0000000804047890 */ /* 0x002fc8000ff1e0ff */
[----:B------:R-:W-:-:S12]  /*0280*/  UIADD3.X UR5, UPT, UPT, URZ, UR5, URZ, UP0, !UPT ;  /* 0x00000005ff057290 */ /* 0x000fd800087fe4ff */
.L_x_3:
[----:B--2---:R-:W-:Y:S01]  /*0290*/  MOV R4, UR4 ;  /* 0x0000000400047c02 */ /* 0x004fe20008000f00 */
[----:B------:R-:W-:-:S04]  /*02a0*/  IMAD.U32 R5, RZ, RZ, UR5 ;  /* 0x00000005ff057e24 */ /* 0x000fc8000f8e00ff */
[----:B------:R-:W-:-:S05]  /*02b0*/  IMAD.WIDE R4, R0, 0x4, R4 ;  /* 0x0000000400047825 */ /* 0x000fca00078e0204 */
[----:B0-----:R-:W0:Y:S01]  /*02c0*/  LDG.E R7, desc[UR8][R4.64+-0x8] ;  /* 0xfffff80804077981 */ /* 0x001e22000c1e1900 */
[----:B------:R-:W-:Y:S02]  /*02d0*/  HFMA2 R15, -RZ, RZ, 0, 5.9604644775390625e-08 ;  /* 0x00000001ff0f7431 */ /* 0x000fe400000001ff */
[----:B0-----:R-:W-:-:S05]  /*02e0*/  IMAD.WIDE R6, R7, 0x4, R2 ;  /* 0x0000000407067825 */ /* 0x001fca00078e0202 */
[----:B------:R0:W-:Y:S04]  /*02f0*/  STG.E desc[UR8][R6.64], R15 ;  /* 0x0000000f06007986 */ /* 0x0001e8000c101908 */
[----:B------:R-:W2:Y:S02]  /*0300*/  LDG.E R9, desc[UR8][R4.64+-0x4] ;  /* 0xfffffc0804097981 */ /* 0x000ea4000c1e1900 */
[----:B--2---:R-:W-:-:S05]  /*0310*/  IMAD.WIDE R8, R9, 0x4, R2 ;  /* 0x0000000409087825 */ /* 0x004fca00078e0202 */
[----:B------:R0:W-:Y:S04]  /*0320*/  STG.E desc[UR8][R8.64], R15 ;  /* 0x0000000f08007986 */ /* 0x0001e8000c101908 */
[----:B------:R-:W2:Y:S01]  /*0330*/  LDG.E R11, desc[UR8][R4.64] ;  /* 0x00000008040b7981 */ /* 0x000ea2000c1e1900 */
[----:B------:R-:W-:Y:S01]  /*0340*/  IADD3 R14, PT, PT, R14, 0x4, RZ ;  /* 0x000000040e0e7810 */ /* 0x000fe20007ffe0ff */
[----:B--2---:R-:W-:-:S05]  /*0350*/  IMAD.WIDE R10, R11, 0x4, R2 ;  /* 0x000000040b0a7825 */ /* 0x004fca00078e0202 */
[----:B------:R0:W-:Y:S04]  /*0360*/  STG.E desc[UR8][R10.64], R15 ;  /* 0x0000000f0a007986 */ /* 0x0001e8000c101908 */
[----:B------:R-:W2:Y:S01]  /*0370*/  LDG.E R13, desc[UR8][R4.64+0x4] ;  /* 0x00000408040d7981 */ /* 0x000ea2000c1e1900 */
[----:B------:R-:W-:Y:S01]  /*0380*/  ISETP.NE.AND P0, PT, R14, RZ, PT ;  /* 0x000000ff0e00720c */ /* 0x000fe20003f05270 */
[----:B--2---:R-:W-:-:S05]  /*0390*/  IMAD.WIDE R12, R13, 0x4, R2 ;  /* 0x000000040d0c7825 */ /* 0x004fca00078e0202 */
[----:B------:R0:W-:Y:S07]  /*03a0*/  STG.E desc[UR8][R12.64], R15 ;  /* 0x0000000f0c007986 */ /* 0x0001ee000c101908 */
[----:B------:R-:W-:Y:S05]  /*03b0*/  @!P0 EXIT ;  /* 0x000000000000894d */ /* 0x000fea0003800000 */
[----:B------:R-:W-:Y:S01]  /*03c0*/  VIADD R0, R0, 0x4 ;  /* 0x0000000400007836 */ /* 0x000fe20000000000 */
[----:B------:R-:W-:Y:S06]  /*03d0*/  BRA `(.L_x_3) ;  /* 0xfffffffc00ac7947 */ /* 0x000fec000383ffff */
.L_x_0:
[----:B------:R-:W0:Y:S02]  /*03e0*/  LDCU UR4, c[0x0][0x3ac] ;  /* 0x00007580ff0477ac */ /* 0x000e240008000800 */
[----:B0-----:R-:W-:-:S13]  /*03f0*/  ISETP.NE.AND P0, PT, RZ, UR4, PT ;  /* 0x00000004ff007c0c */ /* 0x001fda000bf05270 */
[----:B------:R-:W-:Y:S05]  /*0400*/  @P0 EXIT ;  /* 0x000000000000094d */ /* 0x000fea0003800000 */
[----:B------:R-:W0:Y:S01]  /*0410*/  LDC.64 R6, c[0x0][0x380] ;  /* 0x0000e000ff067b82 */ /* 0x000e220000000a00 */
[----:B------:R-:W1:Y:S01]  /*0420*/  LDCU.64 UR6, c[0x0][0x390] ;  /* 0x00007200ff0677ac */ /* 0x000e620008000a00 */
[----:B------:R-:W1:Y:S06]  /*0430*/  LDCU.64 UR10, c[0x0][0x3a0] ;  /* 0x00007400ff0a77ac */ /* 0x000e6c0008000a00 */
[----:B------:R-:W2:Y:S01]  /*0440*/  LDC.64 R8, c[0x0][0x388] ;  /* 0x0000e200ff087b82 */ /* 0x000ea20000000a00 */
[----:B------:R-:W-:Y:S01]  /*0450*/  UMOV UR4, URZ ;  /* 0x000000ff00047c82 */ /* 0x000fe20008000000 */
[----:B-1----:R-:W-:-:S04]  /*0460*/  UIADD3 UR5, UP0, UPT, -UR10, UR6, URZ ;  /* 0x000000060a057290 */ /* 0x002fc8000ff1e1ff */
[----:B------:R-:W-:-:S12]  /*0470*/  UIADD3.X UR6, UPT, UPT, UR7, ~UR11, URZ, UP0, !UPT ;  /* 0x8000000b07067290 */ /* 0x000fd800087fe4ff */
.L_x_4:
[----:B------:R-:W-:-:S05]  /*0480*/  IADD3 R3, PT, PT, R0, UR4, RZ ;  /* 0x0000000400037c10 */ /* 0x000fca000fffe0ff */
[----:B0-----:R-:W-:-:S06]  /*0490*/  IMAD.WIDE R2, R3, 0x4, R6 ;  /* 0x0000000403027825 */ /* 0x001fcc00078e0206 */
[----:B------:R-:W2:Y:S01]  /*04a0*/  LDG.E R3, desc[UR8][R2.64] ;  /* 0x0000000802037981 */ /* 0x000ea2000c1e1900 */
[----:B-1----:R-:W-:Y:S01]  /*04b0*/  HFMA2 R11, -RZ, RZ, 0, 5.9604644775390625e-08 ;  /* 0x00000001ff0b7431 */ /* 0x002fe200000001ff */
[----:B------:R-:W-:-:S04]  /*04c0*/  UIADD3 UR4, UPT, UPT, UR4, UR10, URZ ;  /* 0x0000000a04047290 */ /* 0x000fc8000fffe0ff */
[----:B------:R-:W-:Y:S02]  /*04d0*/  USHF.R.S32.HI UR7, URZ, 0x1f, UR4 ;  /* 0x0000001fff077899 */ /* 0x000fe40008011404 */
[----:B------:R-:W-:-:S04]  /*04e0*/  UISETP.GE.U32.AND UP0, UPT, UR5, UR4, UPT ;  /* 0x000000040500728c */ /* 0x000fc8000bf06070 */
[----:B------:R-:W-:Y:S01]  /*04f0*/  UISETP.GE.U32.AND.EX UP0, UPT, UR6, UR7, UPT, UP0 ;  /* 0x000000070600728c */ /* 0x000fe2000bf06100 */
[----:B--2---:R-:W-:-:S05]  /*0500*/  IMAD.WIDE R4, R3, 0x4, R8 ;  /* 0x0000000403047825 */ /* 0x004fca00078e0208 */
[----:B------:R1:W-:Y:S03]  /*0510*/  STG.E desc[UR8][R4.64], R11 ;  /* 0x0000000b04007986 */ /* 0x0003e6000c101908 */
[----:B------:R-:W-:Y:S05]  /*0520*/  BRA.U UP0, `(.L_x_4) ;  /* 0xfffffffd00d47547 */ /* 0x000fea000b83ffff */
[----:B------:R-:W-:Y:S05]  /*0530*/  EXIT ;  /* 0x000000000000794d */ /* 0x000fea0003800000 */
.L_x_5:
[----:B------:R-:W-:-:S00]  /*0540*/  BRA `(.L_x_5) ;  /* 0xfffffffc00fc7947 */ /* 0x000fc0000383ffff */
[----:B------:R-:W-:-:S00]  /*0550*/  NOP ;  /* 0x0000000000007918 */ /* 0x000fc00000000000 */
        /* <DEDUP_REMOVED lines=10> */
.L_x_6:


//--------------------- .nv.shared.reserved.0     --------------------------
	.section	.nv.shared.reserved.0,"aw",@nobits
	.weak		__nv_reservedSMEM_offset_0_alias
	.size		__nv_reservedSMEM_offset_0_alias, 0, 64
	.other		__nv_reservedSMEM_offset_0_alias,@"STO_CUDA_RESERVED_SHARED STV_DEFAULT"
__nv_reservedSMEM_offset_0_alias:
	.zero		0
	.zero		64


//--------------------- .nv.constant0._Z8infinityPiS_mimii --------------------------
	.section	.nv.constant0._Z8infinityPiS_mimii,"a",@progbits
	.sectionflags	@""
	.align	4
.nv.constant0._Z8infinityPiS_mimii:
	.zero		944


//--------------------- SYMBOLS --------------------------

	.type		.nv.reservedSmem.offset0,@object
	.size		.nv.reservedSmem.offset0,0x4
